	.headerflags	@"EF_CUDA_TEXMODE_UNIFIED EF_CUDA_64BIT_ADDRESS EF_CUDA_ACCELERATORS EF_CUDA_SM90 EF_CUDA_VIRTUAL_SM(EF_CUDA_SM90)"
	.elftype	@"ET_EXEC"


//--------------------- .nv.info                  --------------------------
	.section	.nv.info,"",@"SHT_CUDA_INFO"
	.align	4


	//----- nvinfo : EIATTR_REGCOUNT
	.align		4
        /*0000*/ 	.byte	0x04, 0x2f
        /*0002*/ 	.short	(.L_1 - .L_0)
	.align		4
.L_0:
        /*0004*/ 	.word	index@(triton_poi_fused_mul_1)
        /*0008*/ 	.word	0x0000000c


	//----- nvinfo : EIATTR_MIN_STACK_SIZE
	.align		4
.L_1:
        /*000c*/ 	.byte	0x04, 0x12
        /*000e*/ 	.short	(.L_3 - .L_2)
	.align		4
.L_2:
        /*0010*/ 	.word	index@(triton_poi_fused_mul_1)
        /*0014*/ 	.word	0x00000000


	//----- nvinfo : EIATTR_FRAME_SIZE
	.align		4
.L_3:
        /*0018*/ 	.byte	0x04, 0x11
        /*001a*/ 	.short	(.L_5 - .L_4)
	.align		4
.L_4:
        /*001c*/ 	.word	index@(triton_poi_fused_mul_1)
        /*0020*/ 	.word	0x00000000


	//----- nvinfo : EIATTR_MIN_STACK_SIZE
	.align		4
.L_5:
        /*0024*/ 	.byte	0x04, 0x12
        /*0026*/ 	.short	(.L_7 - .L_6)
	.align		4
.L_6:
        /*0028*/ 	.word	index@(triton_poi_fused_mul_1)
        /*002c*/ 	.word	0x00000000
.L_7:


//--------------------- .nv.info.triton_poi_fused_mul_1 --------------------------
	.section	.nv.info.triton_poi_fused_mul_1,"",@"SHT_CUDA_INFO"
	.sectionflags	@""
	.align	4


	//----- nvinfo : EIATTR_CUDA_API_VERSION
	.align		4
        /*0000*/ 	.byte	0x04, 0x37
        /*0002*/ 	.short	(.L_9 - .L_8)
.L_8:
        /*0004*/ 	.word	0x0000007c


	//----- nvinfo : EIATTR_KPARAM_INFO
	.align		4
.L_9:
        /*0008*/ 	.byte	0x04, 0x17
        /*000a*/ 	.short	(.L_11 - .L_10)
.L_10:
        /*000c*/ 	.word	0x00000000
        /*0010*/ 	.short	0x0002
        /*0012*/ 	.short	0x0010
        /*0014*/ 	.byte	0x00, 0xf0, 0x11, 0x00


	//----- nvinfo : EIATTR_KPARAM_INFO
	.align		4
.L_11:
        /*0018*/ 	.byte	0x04, 0x17
        /*001a*/ 	.short	(.L_13 - .L_12)
.L_12:
        /*001c*/ 	.word	0x00000000
        /*0020*/ 	.short	0x0001
        /*0022*/ 	.short	0x0008
        /*0024*/ 	.byte	0x00, 0xf4, 0x21, 0x00


	//----- nvinfo : EIATTR_KPARAM_INFO
	.align		4
.L_13:
        /*0028*/ 	.byte	0x04, 0x17
        /*002a*/ 	.short	(.L_15 - .L_14)
.L_14:
        /*002c*/ 	.word	0x00000000
        /*0030*/ 	.short	0x0000
        /*0032*/ 	.short	0x0000
        /*0034*/ 	.byte	0x00, 0xf4, 0x21, 0x00


	//----- nvinfo : EIATTR_SPARSE_MMA_MASK
	.align		4
.L_15:
        /*0038*/ 	.byte	0x03, 0x50
        /*003a*/ 	.short	0x0000


	//----- nvinfo : EIATTR_MAXREG_COUNT
	.align		4
        /*003c*/ 	.byte	0x03, 0x1b
        /*003e*/ 	.short	0x00ff


	//----- nvinfo : EIATTR_EXIT_INSTR_OFFSETS
	.align		4
        /*0040*/ 	.byte	0x04, 0x1c
        /*0042*/ 	.short	(.L_17 - .L_16)


	//   ....[0]....
.L_16:
        /*0044*/ 	.word	0x000000f0


	//   ....[1]....
        /*0048*/ 	.word	0x00000110


	//----- nvinfo : EIATTR_REQNTID
	.align		4
.L_17:
        /*004c*/ 	.byte	0x04, 0x10
        /*004e*/ 	.short	(.L_19 - .L_18)
.L_18:
        /*0050*/ 	.word	0x00000020
        /*0054*/ 	.word	0x00000001
        /*0058*/ 	.word	0x00000001


	//----- nvinfo : EIATTR_CBANK_PARAM_SIZE
	.align		4
.L_19:
        /*005c*/ 	.byte	0x03, 0x19
        /*005e*/ 	.short	0x0014


	//----- nvinfo : EIATTR_PARAM_CBANK
	.align		4
        /*0060*/ 	.byte	0x04, 0x0a
        /*0062*/ 	.short	(.L_21 - .L_20)
	.align		4
.L_20:
        /*0064*/ 	.word	index@(.nv.constant0.triton_poi_fused_mul_1)
        /*0068*/ 	.short	0x0210
        /*006a*/ 	.short	0x0014


	//----- nvinfo : EIATTR_SW_WAR
	.align		4
.L_21:
        /*006c*/ 	.byte	0x04, 0x36
        /*006e*/ 	.short	(.L_23 - .L_22)
.L_22:
        /*0070*/ 	.word	0x00000008
.L_23:


//--------------------- .nv.callgraph             --------------------------
	.section	.nv.callgraph,"",@"SHT_CUDA_CALLGRAPH"
	.align	4
	.sectionentsize	8
	.align		4
        /*0000*/ 	.word	0x00000000
	.align		4
        /*0004*/ 	.word	0xffffffff
	.align		4
        /*0008*/ 	.word	0x00000000
	.align		4
        /*000c*/ 	.word	0xfffffffe
	.align		4
        /*0010*/ 	.word	0x00000000
	.align		4
        /*0014*/ 	.word	0xfffffffd
	.align		4
        /*0018*/ 	.word	0x00000000
	.align		4
        /*001c*/ 	.word	0xfffffffc


//--------------------- .text.triton_poi_fused_mul_1 --------------------------
	.section	.text.triton_poi_fused_mul_1,"ax",@progbits
	.align	128
        .global         triton_poi_fused_mul_1
        .type           triton_poi_fused_mul_1,@function
        .size           triton_poi_fused_mul_1,(.L_x_1 - triton_poi_fused_mul_1)
        .other          triton_poi_fused_mul_1,@"STO_CUDA_ENTRY STV_DEFAULT"
triton_poi_fused_mul_1:
.text.triton_poi_fused_mul_1:
[----:B------:R-:W0:Y:S02]  /*0000*/  LDC R1, c[0x0][0x28] ;  /* 0x00000a00ff017b82 */ /* 0x000e240000000800 */
[----:B------:R-:W1:Y:S01]  /*0010*/  S2R R6, SR_TID.X ;  /* 0x0000000000067919 */ /* 0x000e620000002100 */
[----:B------:R-:W2:Y:S01]  /*0020*/  LDC.64 R2, c[0x0][0x210] ;  /* 0x00008400ff027b82 */ /* 0x000ea20000000a00 */
[----:B------:R-:W-:Y:S01]  /*0030*/  IMAD.MOV.U32 R9, RZ, RZ, RZ ;  /* 0x000000ffff097224 */ /* 0x000fe200078e00ff */
[----:B------:R-:W-:Y:S01]  /*0040*/  ULDC.64 UR4, c[0x0][0x208] ;  /* 0x0000820000047ab9 */ /* 0x000fe20000000a00 */
[----:B------:R-:W3:Y:S05]  /*0050*/  S2R R7, SR_CTAID.X ;  /* 0x0000000000077919 */ /* 0x000eea0000002500 */
[----:B------:R-:W4:Y:S01]  /*0060*/  LDC.64 R4, c[0x0][0x218] ;  /* 0x00008600ff047b82 */ /* 0x000f220000000a00 */
[----:B-1----:R-:W-:-:S05]  /*0070*/  LOP3.LUT R0, R6, 0x3, RZ, 0xc0, !PT ;  /* 0x0000000306007812 */ /* 0x002fca00078ec0ff */
[----:B---3--:R-:W-:-:S04]  /*0080*/  IMAD R7, R7, 0x4, R0 ;  /* 0x0000000407077824 */ /* 0x008fc800078e0200 */
[C---:B--2---:R-:W-:Y:S01]  /*0090*/  IMAD.WIDE R2, R7.reuse, 0x4, R2 ;  /* 0x0000000407027825 */ /* 0x044fe200078e0202 */
[----:B------:R-:W-:-:S13]  /*00a0*/  ISETP.GE.AND P0, PT, R7, 0x4, PT ;  /* 0x000000040700780c */ /* 0x000fda0003f06270 */
[----:B------:R1:W5:Y:S01]  /*00b0*/  @!P0 LDG.E R9, desc[UR4][R2.64] ;  /* 0x0000000402098981 */ /* 0x000362000c1e1900 */
[----:B------:R-:W-:Y:S01]  /*00c0*/  LOP3.LUT P0, RZ, R6, 0x1c, RZ, 0xc0, !PT ;  /* 0x0000001c06ff7812 */ /* 0x000fe2000780c0ff */
[----:B----4-:R-:W-:-:S03]  /*00d0*/  IMAD.WIDE R4, R7, 0x4, R4 ;  /* 0x0000000407047825 */ /* 0x010fc600078e0204 */
[----:B------:R-:W-:-:S13]  /*00e0*/  ISETP.LT.AND P0, PT, R7, 0x4, !P0 ;  /* 0x000000040700780c */ /* 0x000fda0004701270 */
[----:B-1----:R-:W-:Y:S05]  /*00f0*/  @!P0 EXIT ;  /* 0x000000000000894d */ /* 0x002fea0003800000 */
[----:B-----5:R-:W-:Y:S01]  /*0100*/  STG.E desc[UR4][R4.64], R9 ;  /* 0x0000000904007986 */ /* 0x020fe2000c101904 */
[----:B------:R-:W-:Y:S05]  /*0110*/  EXIT ;  /* 0x000000000000794d */ /* 0x000fea0003800000 */
.L_x_0:
[----:B------:R-:W-:-:S00]  /*0120*/  BRA `(.L_x_0) ;  /* 0xfffffffc00fc7947 */ /* 0x000fc0000383ffff */
[----:B------:R-:W-:-:S00]  /*0130*/  NOP ;  /* 0x0000000000007918 */ /* 0x000fc00000000000 */
        /* <DEDUP_REMOVED lines=12> */
.L_x_1:


//--------------------- .nv.constant0.triton_poi_fused_mul_1 --------------------------
	.section	.nv.constant0.triton_poi_fused_mul_1,"a",@progbits
	.sectionflags	@""
	.align	4
.nv.constant0.triton_poi_fused_mul_1:
	.zero		548
